//
// Generated by NVIDIA NVVM Compiler
//
// Compiler Build ID: CL-36424714
// Cuda compilation tools, release 13.0, V13.0.88
// Based on NVVM 20.0.0
//

.version 9.0
.target sm_100
.address_size 64

	// .globl	_Z6kernelPK6SpherePh

.visible .entry _Z6kernelPK6SpherePh(
	.param .u64 .ptr .align 1 _Z6kernelPK6SpherePh_param_0,
	.param .u64 .ptr .align 1 _Z6kernelPK6SpherePh_param_1
)
{
	.reg .pred 	%p<13>;
	.reg .b16 	%rs<2>;
	.reg .b32 	%r<22>;
	.reg .b32 	%f<159>;
	.reg .b64 	%rd<11>;

	ld.param.u64 	%rd4, [_Z6kernelPK6SpherePh_param_0];
	ld.param.u64 	%rd5, [_Z6kernelPK6SpherePh_param_1];
	mov.u32 	%r5, %tid.x;
	mov.u32 	%r6, %ctaid.x;
	mov.u32 	%r7, %ntid.x;
	mad.lo.s32 	%r1, %r6, %r7, %r5;
	mov.u32 	%r8, %tid.y;
	mov.u32 	%r9, %ctaid.y;
	mov.u32 	%r10, %ntid.y;
	mad.lo.s32 	%r11, %r9, %r10, %r8;
	setp.gt.s32 	%p1, %r1, 2047;
	setp.gt.u32 	%p2, %r11, 2047;
	or.pred  	%p3, %p1, %p2;
	@%p3 bra 	$L__BB0_20;
	add.s32 	%r13, %r1, -1024;
	cvt.rn.f32.s32 	%f1, %r13;
	add.s32 	%r14, %r11, -1024;
	cvt.rn.f32.s32 	%f2, %r14;
	cvta.to.global.u64 	%rd6, %rd4;
	add.s64 	%rd10, %rd6, 56;
	mov.f32 	%f139, 0f00000000;
	mov.f32 	%f140, 0fD09502F9;
	mov.b32 	%r21, 0;
	mov.f32 	%f138, %f139;
	mov.f32 	%f137, %f139;
$L__BB0_2:
	ld.global.f32 	%f68, [%rd10+-40];
	sub.f32 	%f69, %f1, %f68;
	ld.global.f32 	%f70, [%rd10+-36];
	sub.f32 	%f71, %f2, %f70;
	mul.f32 	%f8, %f69, %f69;
	mul.f32 	%f9, %f71, %f71;
	add.f32 	%f72, %f8, %f9;
	ld.global.f32 	%f73, [%rd10+-44];
	mul.f32 	%f10, %f73, %f73;
	setp.geu.f32 	%p4, %f72, %f10;
	mov.f32 	%f136, 0fD09502F9;
	@%p4 bra 	$L__BB0_4;
	sub.f32 	%f74, %f10, %f8;
	sub.f32 	%f75, %f74, %f9;
	sqrt.rn.f32 	%f76, %f75;
	sqrt.rn.f32 	%f77, %f10;
	div.rn.f32 	%f135, %f76, %f77;
	ld.global.f32 	%f78, [%rd10+-32];
	add.f32 	%f136, %f76, %f78;
$L__BB0_4:
	setp.leu.f32 	%p5, %f136, %f140;
	@%p5 bra 	$L__BB0_6;
	ld.global.f32 	%f79, [%rd10+-56];
	mul.f32 	%f137, %f135, %f79;
	ld.global.f32 	%f80, [%rd10+-48];
	mul.f32 	%f138, %f135, %f80;
	ld.global.f32 	%f81, [%rd10+-52];
	mul.f32 	%f139, %f135, %f81;
	mov.f32 	%f140, %f136;
$L__BB0_6:
	ld.global.f32 	%f83, [%rd10+-12];
	sub.f32 	%f84, %f1, %f83;
	ld.global.f32 	%f85, [%rd10+-8];
	sub.f32 	%f86, %f2, %f85;
	mul.f32 	%f22, %f84, %f84;
	mul.f32 	%f23, %f86, %f86;
	add.f32 	%f87, %f22, %f23;
	ld.global.f32 	%f88, [%rd10+-16];
	mul.f32 	%f24, %f88, %f88;
	setp.geu.f32 	%p6, %f87, %f24;
	mov.f32 	%f142, 0fD09502F9;
	@%p6 bra 	$L__BB0_8;
	sub.f32 	%f89, %f24, %f22;
	sub.f32 	%f90, %f89, %f23;
	sqrt.rn.f32 	%f91, %f90;
	sqrt.rn.f32 	%f92, %f24;
	div.rn.f32 	%f135, %f91, %f92;
	ld.global.f32 	%f93, [%rd10+-4];
	add.f32 	%f142, %f91, %f93;
$L__BB0_8:
	setp.leu.f32 	%p7, %f142, %f140;
	@%p7 bra 	$L__BB0_10;
	ld.global.f32 	%f94, [%rd10+-28];
	mul.f32 	%f137, %f135, %f94;
	ld.global.f32 	%f95, [%rd10+-20];
	mul.f32 	%f138, %f135, %f95;
	ld.global.f32 	%f96, [%rd10+-24];
	mul.f32 	%f139, %f135, %f96;
	mov.f32 	%f140, %f142;
$L__BB0_10:
	ld.global.f32 	%f98, [%rd10+16];
	sub.f32 	%f99, %f1, %f98;
	ld.global.f32 	%f100, [%rd10+20];
	sub.f32 	%f101, %f2, %f100;
	mul.f32 	%f36, %f99, %f99;
	mul.f32 	%f37, %f101, %f101;
	add.f32 	%f102, %f36, %f37;
	ld.global.f32 	%f103, [%rd10+12];
	mul.f32 	%f38, %f103, %f103;
	setp.geu.f32 	%p8, %f102, %f38;
	mov.f32 	%f148, 0fD09502F9;
	@%p8 bra 	$L__BB0_12;
	sub.f32 	%f104, %f38, %f36;
	sub.f32 	%f105, %f104, %f37;
	sqrt.rn.f32 	%f106, %f105;
	sqrt.rn.f32 	%f107, %f38;
	div.rn.f32 	%f135, %f106, %f107;
	ld.global.f32 	%f108, [%rd10+24];
	add.f32 	%f148, %f106, %f108;
$L__BB0_12:
	setp.leu.f32 	%p9, %f148, %f140;
	@%p9 bra 	$L__BB0_14;
	ld.global.f32 	%f109, [%rd10];
	mul.f32 	%f137, %f135, %f109;
	ld.global.f32 	%f110, [%rd10+8];
	mul.f32 	%f138, %f135, %f110;
	ld.global.f32 	%f111, [%rd10+4];
	mul.f32 	%f139, %f135, %f111;
	mov.f32 	%f140, %f148;
$L__BB0_14:
	ld.global.f32 	%f113, [%rd10+44];
	sub.f32 	%f114, %f1, %f113;
	ld.global.f32 	%f115, [%rd10+48];
	sub.f32 	%f116, %f2, %f115;
	mul.f32 	%f50, %f114, %f114;
	mul.f32 	%f51, %f116, %f116;
	add.f32 	%f117, %f50, %f51;
	ld.global.f32 	%f118, [%rd10+40];
	mul.f32 	%f52, %f118, %f118;
	setp.geu.f32 	%p10, %f117, %f52;
	mov.f32 	%f154, 0fD09502F9;
	@%p10 bra 	$L__BB0_16;
	sub.f32 	%f119, %f52, %f50;
	sub.f32 	%f120, %f119, %f51;
	sqrt.rn.f32 	%f121, %f120;
	sqrt.rn.f32 	%f122, %f52;
	div.rn.f32 	%f135, %f121, %f122;
	ld.global.f32 	%f123, [%rd10+52];
	add.f32 	%f154, %f121, %f123;
$L__BB0_16:
	setp.leu.f32 	%p11, %f154, %f140;
	@%p11 bra 	$L__BB0_18;
	ld.global.f32 	%f124, [%rd10+28];
	mul.f32 	%f137, %f135, %f124;
	ld.global.f32 	%f125, [%rd10+36];
	mul.f32 	%f138, %f135, %f125;
	ld.global.f32 	%f126, [%rd10+32];
	mul.f32 	%f139, %f135, %f126;
	mov.f32 	%f140, %f154;
$L__BB0_18:
	add.s32 	%r21, %r21, 4;
	add.s64 	%rd10, %rd10, 112;
	setp.ne.s32 	%p12, %r21, 20;
	@%p12 bra 	$L__BB0_2;
	mul.f32 	%f127, %f137, 0f437F0000;
	cvt.rzi.s32.f32 	%r15, %f127;
	shl.b32 	%r16, %r11, 13;
	shl.b32 	%r17, %r1, 2;
	add.s32 	%r18, %r16, %r17;
	cvt.s64.s32 	%rd7, %r18;
	cvta.to.global.u64 	%rd8, %rd5;
	add.s64 	%rd9, %rd8, %rd7;
	st.global.u8 	[%rd9], %r15;
	mul.f32 	%f128, %f138, 0f437F0000;
	cvt.rzi.s32.f32 	%r19, %f128;
	st.global.u8 	[%rd9+1], %r19;
	mul.f32 	%f129, %f139, 0f437F0000;
	cvt.rzi.s32.f32 	%r20, %f129;
	st.global.u8 	[%rd9+2], %r20;
	mov.b16 	%rs1, 255;
	st.global.u8 	[%rd9+3], %rs1;
$L__BB0_20:
	ret;

}


// ===== COMPILED SASS (sm_100) =====

	.target	sm_100

	.elftype	@"ET_EXEC"


//--------------------- .note.nv.tkinfo           --------------------------
	.section	.note.nv.tkinfo,"",@"SHT_NOTE"
	.sectionflags	@"SHF_NOTE_NV_TKINFO"
	.tkinfo
        /*0018*/ 	.word	0x00000002
        /*0030*/ 	.string	""
        /*0030*/ 	.string	"ptxas"
        /*0030*/ 	.string	"Cuda compilation tools, release 13.0, V13.0.88"
        /*0030*/ 	.string	"Build cuda_13.0.r13.0/compiler.36424714_0"
        /*0030*/ 	.string	"-arch sm_100 -m 64 "



//--------------------- .note.nv.cuinfo           --------------------------
	.section	.note.nv.cuinfo,"",@"SHT_NOTE"
	.sectionflags	@"SHF_NOTE_NV_CUINFO"
        /*0018*/ 	.short	0x0002
        /*001a*/ 	.short	0x0064
        /*001c*/ 	.short	0x0082
	.zero		2


//--------------------- .nv.info                  --------------------------
	.section	.nv.info,"",@"SHT_CUDA_INFO"
	.align	4


	//----- nvinfo : EIATTR_REGCOUNT
	.align		4
        /*0000*/ 	.byte	0x04, 0x2f
        /*0002*/ 	.short	(.L_1 - .L_0)
	.align		4
.L_0:
        /*0004*/ 	.word	index@(_Z6kernelPK6SpherePh)
        /*0008*/ 	.word	0x00000018


	//----- nvinfo : EIATTR_FRAME_SIZE
	.align		4
.L_1:
        /*000c*/ 	.byte	0x04, 0x11
        /*000e*/ 	.short	(.L_3 - .L_2)
	.align		4
.L_2:
        /*0010*/ 	.word	index@($__internal_1_$__cuda_sm3x_div_rn_noftz_f32_slowpath)
        /*0014*/ 	.word	0x00000000


	//----- nvinfo : EIATTR_FRAME_SIZE
	.align		4
.L_3:
        /*0018*/ 	.byte	0x04, 0x11
        /*001a*/ 	.short	(.L_5 - .L_4)
	.align		4
.L_4:
        /*001c*/ 	.word	index@($__internal_0_$__cuda_sm20_sqrt_rn_f32_slowpath)
        /*0020*/ 	.word	0x00000000


	//----- nvinfo : EIATTR_FRAME_SIZE
	.align		4
.L_5:
        /*0024*/ 	.byte	0x04, 0x11
        /*0026*/ 	.short	(.L_7 - .L_6)
	.align		4
.L_6:
        /*0028*/ 	.word	index@(_Z6kernelPK6SpherePh)
        /*002c*/ 	.word	0x00000000


	//----- nvinfo : EIATTR_MIN_STACK_SIZE
	.align		4
.L_7:
        /*0030*/ 	.byte	0x04, 0x12
        /*0032*/ 	.short	(.L_9 - .L_8)
	.align		4
.L_8:
        /*0034*/ 	.word	index@(_Z6kernelPK6SpherePh)
        /*0038*/ 	.word	0x00000000
.L_9:


//--------------------- .nv.compat                --------------------------
	.section	.nv.compat,"",@"SHT_CUDA_COMPAT_INFO"
	.align	4
        /*0000*/ 	.byte	0x02, 0x09, 0x00, 0x00, 0x02, 0x02, 0x01, 0x00, 0x02, 0x05, 0x05, 0x00, 0x03, 0x07, 0x01, 0x01
        /*0010*/ 	.byte	0x02, 0x03, 0x00, 0x00, 0x02, 0x06, 0x01, 0x00, 0x04, 0x0b, 0x08, 0x00, 0x01, 0x00, 0x00, 0x00
        /*0020*/ 	.byte	0x00, 0x00, 0x00, 0x00


//--------------------- .nv.info._Z6kernelPK6SpherePh --------------------------
	.section	.nv.info._Z6kernelPK6SpherePh,"",@"SHT_CUDA_INFO"
	.sectionflags	@""
	.align	4


	//----- nvinfo : EIATTR_CUDA_API_VERSION
	.align		4
        /*0000*/ 	.byte	0x04, 0x37
        /*0002*/ 	.short	(.L_11 - .L_10)
.L_10:
        /*0004*/ 	.word	0x00000082


	//----- nvinfo : EIATTR_KPARAM_INFO
	.align		4
.L_11:
        /*0008*/ 	.byte	0x04, 0x17
        /*000a*/ 	.short	(.L_13 - .L_12)
.L_12:
        /*000c*/ 	.word	0x00000000
        /*0010*/ 	.short	0x0001
        /*0012*/ 	.short	0x0008
        /*0014*/ 	.byte	0x00, 0xf5, 0x21, 0x00


	//----- nvinfo : EIATTR_KPARAM_INFO
	.align		4
.L_13:
        /*0018*/ 	.byte	0x04, 0x17
        /*001a*/ 	.short	(.L_15 - .L_14)
.L_14:
        /*001c*/ 	.word	0x00000000
        /*0020*/ 	.short	0x0000
        /*0022*/ 	.short	0x0000
        /*0024*/ 	.byte	0x00, 0xf5, 0x21, 0x00


	//----- nvinfo : EIATTR_SPARSE_MMA_MASK
	.align		4
.L_15:
        /*0028*/ 	.byte	0x03, 0x50
        /*002a*/ 	.short	0x0000


	//----- nvinfo : EIATTR_MAXREG_COUNT
	.align		4
        /*002c*/ 	.byte	0x03, 0x1b
        /*002e*/ 	.short	0x00ff


	//----- nvinfo : EIATTR_MERCURY_ISA_VERSION
	.align		4
        /*0030*/ 	.byte	0x03, 0x5f
        /*0032*/ 	.short	0x0101


	//----- nvinfo : EIATTR_VRC_CTA_INIT_COUNT
	.align		4
        /*0034*/ 	.byte	0x02, 0x4a
	.zero		1
	.zero		1


	//----- nvinfo : EIATTR_EXIT_INSTR_OFFSETS
	.align		4
        /*0038*/ 	.byte	0x04, 0x1c
        /*003a*/ 	.short	(.L_17 - .L_16)


	//   ....[0]....
.L_16:
        /*003c*/ 	.word	0x000000b0


	//   ....[1]....
        /*0040*/ 	.word	0x00001420


	//----- nvinfo : EIATTR_CRS_STACK_SIZE
	.align		4
.L_17:
        /*0044*/ 	.byte	0x04, 0x1e
        /*0046*/ 	.short	(.L_19 - .L_18)
.L_18:
        /*0048*/ 	.word	0x00000000


	//----- nvinfo : EIATTR_CBANK_PARAM_SIZE
	.align		4
.L_19:
        /*004c*/ 	.byte	0x03, 0x19
        /*004e*/ 	.short	0x0010


	//----- nvinfo : EIATTR_PARAM_CBANK
	.align		4
        /*0050*/ 	.byte	0x04, 0x0a
        /*0052*/ 	.short	(.L_21 - .L_20)
	.align		4
.L_20:
        /*0054*/ 	.word	index@(.nv.constant0._Z6kernelPK6SpherePh)
        /*0058*/ 	.short	0x0380
        /*005a*/ 	.short	0x0010


	//----- nvinfo : EIATTR_SW_WAR
	.align		4
.L_21:
        /*005c*/ 	.byte	0x04, 0x36
        /*005e*/ 	.short	(.L_23 - .L_22)
.L_22:
        /*0060*/ 	.word	0x00000008
.L_23:


//--------------------- .nv.callgraph             --------------------------
	.section	.nv.callgraph,"",@"SHT_CUDA_CALLGRAPH"
	.align	4
	.sectionentsize	8
	.align		4
        /*0000*/ 	.word	0x00000000
	.align		4
        /*0004*/ 	.word	0xffffffff
	.align		4
        /*0008*/ 	.word	0x00000000
	.align		4
        /*000c*/ 	.word	0xfffffffe
	.align		4
        /*0010*/ 	.word	0x00000000
	.align		4
        /*0014*/ 	.word	0xfffffffd
	.align		4
        /*0018*/ 	.word	0x00000000
	.align		4
        /*001c*/ 	.word	0xfffffffc


//--------------------- .text._Z6kernelPK6SpherePh --------------------------
	.section	.text._Z6kernelPK6SpherePh,"ax",@progbits
	.align	128
        .global         _Z6kernelPK6SpherePh
        .type           _Z6kernelPK6SpherePh,@function
        .size           _Z6kernelPK6SpherePh,(.L_x_57 - _Z6kernelPK6SpherePh)
        .other          _Z6kernelPK6SpherePh,@"STO_CUDA_ENTRY STV_DEFAULT"
_Z6kernelPK6SpherePh:
.text._Z6kernelPK6SpherePh:
[----:B------:R-:W-:Y:S01]  /*0000*/  LDC R1, c[0x0][0x37c] ;  /* 0x0000df00ff017b82 */ /* 0x000fe20000000800 */
[----:B------:R-:W0:Y:S07]  /*0010*/  S2R R6, SR_TID.Y ;  /* 0x0000000000067919 */ /* 0x000e2e0000002200 */
[----:B------:R-:W1:Y:S01]  /*0020*/  LDC R0, c[0x0][0x360] ;  /* 0x0000d800ff007b82 */ /* 0x000e620000000800 */
[----:B------:R-:W1:Y:S07]  /*0030*/  S2R R7, SR_TID.X ;  /* 0x0000000000077919 */ /* 0x000e6e0000002100 */
[----:B------:R-:W0:Y:S08]  /*0040*/  S2UR UR5, SR_CTAID.Y ;  /* 0x00000000000579c3 */ /* 0x000e300000002600 */
[----:B------:R-:W0:Y:S08]  /*0050*/  LDC R3, c[0x0][0x364] ;  /* 0x0000d900ff037b82 */ /* 0x000e300000000800 */
[----:B------:R-:W1:Y:S01]  /*0060*/  S2UR UR4, SR_CTAID.X ;  /* 0x00000000000479c3 */ /* 0x000e620000002500 */
[----:B0-----:R-:W-:-:S05]  /*0070*/  IMAD R6, R3, UR5, R6 ;  /* 0x0000000503067c24 */ /* 0x001fca000f8e0206 */
[----:B------:R-:W-:Y:S01]  /*0080*/  ISETP.GT.U32.AND P0, PT, R6, 0x7ff, PT ;  /* 0x000007ff0600780c */ /* 0x000fe20003f04070 */
[----:B-1----:R-:W-:-:S05]  /*0090*/  IMAD R7, R0, UR4, R7 ;  /* 0x0000000400077c24 */ /* 0x002fca000f8e0207 */
[----:B------:R-:W-:-:S13]  /*00a0*/  ISETP.GT.OR P0, PT, R7, 0x7ff, P0 ;  /* 0x000007ff0700780c */ /* 0x000fda0000704670 */
[----:B------:R-:W-:Y:S05]  /*00b0*/  @P0 EXIT ;  /* 0x000000000000094d */ /* 0x000fea0003800000 */
[----:B------:R-:W0:Y:S01]  /*00c0*/  LDCU.64 UR4, c[0x0][0x380] ;  /* 0x00007000ff0477ac */ /* 0x000e220008000a00 */
[----:B------:R-:W-:Y:S01]  /*00d0*/  IADD3 R12, PT, PT, R7, -0x400, RZ ;  /* 0xfffffc00070c7810 */ /* 0x000fe20007ffe0ff */
[----:B------:R-:W-:Y:S01]  /*00e0*/  HFMA2 R8, -RZ, RZ, 0, 0 ;  /* 0x00000000ff087431 */ /* 0x000fe200000001ff */
[----:B------:R-:W-:Y:S02]  /*00f0*/  IADD3 R13, PT, PT, R6, -0x400, RZ ;  /* 0xfffffc00060d7810 */ /* 0x000fe40007ffe0ff */
[----:B------:R-:W-:Y:S02]  /*0100*/  CS2R R10, SRZ ;  /* 0x00000000000a7805 */ /* 0x000fe4000001ff00 */
[----:B------:R-:W-:Y:S01]  /*0110*/  MOV R9, 0xd09502f9 ;  /* 0xd09502f900097802 */ /* 0x000fe20000000f00 */
[----:B------:R-:W1:Y:S01]  /*0120*/  LDCU.64 UR6, c[0x0][0x358] ;  /* 0x00006b00ff0677ac */ /* 0x000e620008000a00 */
[----:B------:R-:W-:Y:S02]  /*0130*/  I2FP.F32.S32 R12, R12 ;  /* 0x0000000c000c7245 */ /* 0x000fe40000201400 */
[----:B------:R-:W-:Y:S01]  /*0140*/  I2FP.F32.S32 R13, R13 ;  /* 0x0000000d000d7245 */ /* 0x000fe20000201400 */
[----:B0-----:R-:W-:-:S04]  /*0150*/  UIADD3 UR4, UP0, UPT, UR4, 0x38, URZ ;  /* 0x0000003804047890 */ /* 0x001fc8000ff1e0ff */
[----:B------:R-:W-:Y:S02]  /*0160*/  UIADD3.X UR5, UPT, UPT, URZ, UR5, URZ, UP0, !UPT ;  /* 0x00000005ff057290 */ /* 0x000fe400087fe4ff */
[----:B------:R-:W-:Y:S01]  /*0170*/  IMAD.U32 R4, RZ, RZ, UR4 ;  /* 0x00000004ff047e24 */ /* 0x000fe2000f8e00ff */
[----:B------:R-:W-:-:S03]  /*0180*/  UMOV UR4, URZ ;  /* 0x000000ff00047c82 */ /* 0x000fc60008000000 */
[----:B-1----:R-:W-:-:S07]  /*0190*/  MOV R5, UR5 ;  /* 0x0000000500057c02 */ /* 0x002fce0008000f00 */
.L_x_42:
[----:B------:R-:W2:Y:S04]  /*01a0*/  LDG.E R3, desc[UR6][R4.64+-0x28] ;  /* 0xffffd80604037981 */ /* 0x000ea8000c1e1900 */
[----:B------:R-:W3:Y:S04]  /*01b0*/  LDG.E R2, desc[UR6][R4.64+-0x24] ;  /* 0xffffdc0604027981 */ /* 0x000ee8000c1e1900 */
[----:B------:R-:W4:Y:S01]  /*01c0*/  LDG.E R14, desc[UR6][R4.64+-0x2c] ;  /* 0xffffd406040e7981 */ /* 0x000f22000c1e1900 */
[----:B------:R-:W-:Y:S01]  /*01d0*/  UIADD3 UR4, UPT, UPT, UR4, 0x4, URZ ;  /* 0x0000000404047890 */ /* 0x000fe2000fffe0ff */
[----:B------:R-:W-:Y:S03]  /*01e0*/  BSSY.RECONVERGENT B0, `(.L_x_0) ;  /* 0x0000039000007945 */ /* 0x000fe60003800200 */
[----:B------:R-:W-:Y:S01]  /*01f0*/  UISETP.NE.AND UP0, UPT, UR4, 0x14, UPT ;  /* 0x000000140400788c */ /* 0x000fe2000bf05270 */
[----:B--2---:R-:W-:Y:S01]  /*0200*/  FADD R3, R12, -R3 ;  /* 0x800000030c037221 */ /* 0x004fe20000000000 */
[----:B---3--:R-:W-:-:S03]  /*0210*/  FADD R2, R13, -R2 ;  /* 0x800000020d027221 */ /* 0x008fc60000000000 */
[----:B------:R-:W-:Y:S01]  /*0220*/  FMUL R15, R3, R3 ;  /* 0x00000003030f7220 */ /* 0x000fe20000400000 */
[----:B------:R-:W-:Y:S01]  /*0230*/  FMUL R16, R2, R2 ;  /* 0x0000000202107220 */ /* 0x000fe20000400000 */
[----:B----4-:R-:W-:Y:S01]  /*0240*/  FMUL R14, R14, R14 ;  /* 0x0000000e0e0e7220 */ /* 0x010fe20000400000 */
[----:B------:R-:W-:Y:S02]  /*0250*/  MOV R2, 0xd09502f9 ;  /* 0xd09502f900027802 */ /* 0x000fe40000000f00 */
[----:B------:R-:W-:-:S05]  /*0260*/  FADD R3, R15, R16 ;  /* 0x000000100f037221 */ /* 0x000fca0000000000 */
[----:B------:R-:W-:-:S13]  /*0270*/  FSETP.GEU.AND P0, PT, R3, R14, PT ;  /* 0x0000000e0300720b */ /* 0x000fda0003f0e000 */
[----:B------:R-:W-:Y:S05]  /*0280*/  @P0 BRA `(.L_x_1) ;  /* 0x0000000000b80947 */ /* 0x000fea0003800000 */
[----:B------:R-:W-:Y:S01]  /*0290*/  FADD R0, -R15, R14 ;  /* 0x0000000e0f007221 */ /* 0x000fe20000000100 */
[----:B------:R-:W-:Y:S03]  /*02a0*/  BSSY.RECONVERGENT B1, `(.L_x_2) ;  /* 0x000000e000017945 */ /* 0x000fe60003800200 */
[----:B------:R-:W-:-:S04]  /*02b0*/  FADD R0, -R16, R0 ;  /* 0x0000000010007221 */ /* 0x000fc80000000100 */
[----:B------:R0:W1:Y:S01]  /*02c0*/  MUFU.RSQ R3, R0 ;  /* 0x0000000000037308 */ /* 0x0000620000001400 */
[----:B------:R-:W-:-:S04]  /*02d0*/  IADD3 R2, PT, PT, R0, -0xd000000, RZ ;  /* 0xf300000000027810 */ /* 0x000fc80007ffe0ff */
[----:B------:R-:W-:-:S13]  /*02e0*/  ISETP.GT.U32.AND P0, PT, R2, 0x727fffff, PT ;  /* 0x727fffff0200780c */ /* 0x000fda0003f04070 */
[----:B01----:R-:W-:Y:S05]  /*02f0*/  @!P0 BRA `(.L_x_3) ;  /* 0x0000000000108947 */ /* 0x003fea0003800000 */
[----:B------:R-:W-:-:S07]  /*0300*/  MOV R19, 0x320 ;  /* 0x0000032000137802 */ /* 0x000fce0000000f00 */
[----:B------:R-:W-:Y:S05]  /*0310*/  CALL.REL.NOINC `($__internal_0_$__cuda_sm20_sqrt_rn_f32_slowpath) ;  /* 0x0000001000447944 */ /* 0x000fea0003c00000 */
[----:B------:R-:W-:Y:S01]  /*0320*/  MOV R15, R0 ;  /* 0x00000000000f7202 */ /* 0x000fe20000000f00 */
[----:B------:R-:W-:Y:S06]  /*0330*/  BRA `(.L_x_4) ;  /* 0x0000000000107947 */ /* 0x000fec0003800000 */
.L_x_3:
[----:B------:R-:W-:Y:S01]  /*0340*/  FMUL.FTZ R15, R0, R3 ;  /* 0x00000003000f7220 */ /* 0x000fe20000410000 */
[----:B------:R-:W-:-:S03]  /*0350*/  FMUL.FTZ R2, R3, 0.5 ;  /* 0x3f00000003027820 */ /* 0x000fc60000410000 */
[----:B------:R-:W-:-:S04]  /*0360*/  FFMA R0, -R15, R15, R0 ;  /* 0x0000000f0f007223 */ /* 0x000fc80000000100 */
[----:B------:R-:W-:-:S07]  /*0370*/  FFMA R15, R0, R2, R15 ;  /* 0x00000002000f7223 */ /* 0x000fce000000000f */
.L_x_4:
[----:B------:R-:W-:Y:S05]  /*0380*/  BSYNC.RECONVERGENT B1 ;  /* 0x0000000000017941 */ /* 0x000fea0003800200 */
.L_x_2:
[----:B------:R-:W-:Y:S01]  /*0390*/  VIADD R0, R14, 0xf3000000 ;  /* 0xf30000000e007836 */ /* 0x000fe20000000000 */
[----:B------:R0:W1:Y:S04]  /*03a0*/  MUFU.RSQ R17, R14 ;  /* 0x0000000e00117308 */ /* 0x0000680000001400 */
[----:B------:R-:W-:-:S13]  /*03b0*/  ISETP.GT.U32.AND P0, PT, R0, 0x727fffff, PT ;  /* 0x727fffff0000780c */ /* 0x000fda0003f04070 */
[----:B01----:R-:W-:Y:S05]  /*03c0*/  @!P0 BRA `(.L_x_5) ;  /* 0x00000000001c8947 */ /* 0x003fea0003800000 */
[----:B------:R-:W-:Y:S01]  /*03d0*/  BSSY.RECONVERGENT B1, `(.L_x_6) ;  /* 0x0000004000017945 */ /* 0x000fe20003800200 */
[----:B------:R-:W-:Y:S02]  /*03e0*/  MOV R0, R14 ;  /* 0x0000000e00007202 */ /* 0x000fe40000000f00 */
[----:B------:R-:W-:-:S07]  /*03f0*/  MOV R19, 0x410 ;  /* 0x0000041000137802 */ /* 0x000fce0000000f00 */
[----:B------:R-:W-:Y:S05]  /*0400*/  CALL.REL.NOINC `($__internal_0_$__cuda_sm20_sqrt_rn_f32_slowpath) ;  /* 0x0000001000087944 */ /* 0x000fea0003c00000 */
[----:B------:R-:W-:Y:S05]  /*0410*/  BSYNC.RECONVERGENT B1 ;  /* 0x0000000000017941 */ /* 0x000fea0003800200 */
.L_x_6:
[----:B------:R-:W-:Y:S01]  /*0420*/  MOV R3, R0 ;  /* 0x0000000000037202 */ /* 0x000fe20000000f00 */
[----:B------:R-:W-:Y:S06]  /*0430*/  BRA `(.L_x_7) ;  /* 0x0000000000107947 */ /* 0x000fec0003800000 */
.L_x_5:
[----:B------:R-:W-:Y:S01]  /*0440*/  FMUL.FTZ R3, R14, R17 ;  /* 0x000000110e037220 */ /* 0x000fe20000410000 */
[----:B------:R-:W-:-:S03]  /*0450*/  FMUL.FTZ R0, R17, 0.5 ;  /* 0x3f00000011007820 */ /* 0x000fc60000410000 */
[----:B------:R-:W-:-:S04]  /*0460*/  FFMA R14, -R3, R3, R14 ;  /* 0x00000003030e7223 */ /* 0x000fc8000000010e */
[----:B------:R-:W-:-:S07]  /*0470*/  FFMA R3, R14, R0, R3 ;  /* 0x000000000e037223 */ /* 0x000fce0000000003 */
.L_x_7:
[----:B------:R-:W0:Y:S01]  /*0480*/  MUFU.RCP R0, R3 ;  /* 0x0000000300007308 */ /* 0x000e220000001000 */
[----:B------:R-:W-:Y:S07]  /*0490*/  BSSY.RECONVERGENT B1, `(.L_x_8) ;  /* 0x000000b000017945 */ /* 0x000fee0003800200 */
[----:B------:R-:W1:Y:S01]  /*04a0*/  FCHK P0, R15, R3 ;  /* 0x000000030f007302 */ /* 0x000e620000000000 */
[----:B0-----:R-:W-:-:S04]  /*04b0*/  FFMA R17, R0, -R3, 1 ;  /* 0x3f80000000117423 */ /* 0x001fc80000000803 */
[----:B------:R-:W-:-:S04]  /*04c0*/  FFMA R0, R0, R17, R0 ;  /* 0x0000001100007223 */ /* 0x000fc80000000000 */
[----:B------:R-:W-:-:S04]  /*04d0*/  FFMA R2, R0, R15, RZ ;  /* 0x0000000f00027223 */ /* 0x000fc800000000ff */
[----:B------:R-:W-:-:S04]  /*04e0*/  FFMA R17, R2, -R3, R15 ;  /* 0x8000000302117223 */ /* 0x000fc8000000000f */
[----:B------:R-:W-:Y:S01]  /*04f0*/  FFMA R0, R0, R17, R2 ;  /* 0x0000001100007223 */ /* 0x000fe20000000002 */
[----:B-1----:R-:W-:Y:S06]  /*0500*/  @!P0 BRA `(.L_x_9) ;  /* 0x00000000000c8947 */ /* 0x002fec0003800000 */
[----:B------:R-:W-:Y:S02]  /*0510*/  MOV R0, R15 ;  /* 0x0000000f00007202 */ /* 0x000fe40000000f00 */
[----:B------:R-:W-:-:S07]  /*0520*/  MOV R2, 0x540 ;  /* 0x0000054000027802 */ /* 0x000fce0000000f00 */
[----:B------:R-:W-:Y:S05]  /*0530*/  CALL.REL.NOINC `($__internal_1_$__cuda_sm3x_div_rn_noftz_f32_slowpath) ;  /* 0x0000001000187944 */ /* 0x000fea0003c00000 */
.L_x_9:
[----:B------:R-:W-:Y:S05]  /*0540*/  BSYNC.RECONVERGENT B1 ;  /* 0x0000000000017941 */ /* 0x000fea0003800200 */
.L_x_8:
[----:B------:R-:W2:Y:S02]  /*0550*/  LDG.E R2, desc[UR6][R4.64+-0x20] ;  /* 0xffffe00604027981 */ /* 0x000ea4000c1e1900 */
[----:B--2---:R-:W-:-:S07]  /*0560*/  FADD R2, R2, R15 ;  /* 0x0000000f02027221 */ /* 0x004fce0000000000 */
.L_x_1:
[----:B------:R-:W-:Y:S05]  /*0570*/  BSYNC.RECONVERGENT B0 ;  /* 0x0000000000007941 */ /* 0x000fea0003800200 */
.L_x_0:
[----:B------:R-:W2:Y:S04]  /*0580*/  LDG.E R19, desc[UR6][R4.64+-0xc] ;  /* 0xfffff40604137981 */ /* 0x000ea8000c1e1900 */
[----:B------:R-:W3:Y:S01]  /*0590*/  LDG.E R14, desc[UR6][R4.64+-0x8] ;  /* 0xfffff806040e7981 */ /* 0x000ee2000c1e1900 */
[----:B------:R-:W-:-:S03]  /*05a0*/  FSETP.GT.AND P0, PT, R2, R9, PT ;  /* 0x000000090200720b */ /* 0x000fc60003f04000 */
[----:B------:R-:W4:Y:S10]  /*05b0*/  LDG.E R16, desc[UR6][R4.64+-0x10] ;  /* 0xfffff00604107981 */ /* 0x000f34000c1e1900 */
[----:B------:R-:W5:Y:S04]  /*05c0*/  @P0 LDG.E R3, desc[UR6][R4.64+-0x38] ;  /* 0xffffc80604030981 */ /* 0x000f68000c1e1900 */
[----:B------:R-:W5:Y:S04]  /*05d0*/  @P0 LDG.E R15, desc[UR6][R4.64+-0x30] ;  /* 0xffffd006040f0981 */ /* 0x000f68000c1e1900 */
[----:B------:R-:W5:Y:S01]  /*05e0*/  @P0 LDG.E R17, desc[UR6][R4.64+-0x34] ;  /* 0xffffcc0604110981 */ /* 0x000f62000c1e1900 */
[----:B------:R-:W-:Y:S01]  /*05f0*/  BSSY.RECONVERGENT B0, `(.L_x_10) ;  /* 0x000003c000007945 */ /* 0x000fe20003800200 */
[----:B------:R-:W-:Y:S01]  /*0600*/  @P0 MOV R9, R2 ;  /* 0x0000000200090202 */ /* 0x000fe20000000f00 */
[----:B------:R-:W-:-:S02]  /*0610*/  IMAD.MOV.U32 R2, RZ, RZ, -0x2f6afd07 ;  /* 0xd09502f9ff027424 */ /* 0x000fc400078e00ff */
[----:B--2---:R-:W-:Y:S01]  /*0620*/  FADD R19, R12, -R19 ;  /* 0x800000130c137221 */ /* 0x004fe20000000000 */
[----:B---3--:R-:W-:-:S03]  /*0630*/  FADD R14, R13, -R14 ;  /* 0x8000000e0d0e7221 */ /* 0x008fc60000000000 */
[----:B------:R-:W-:Y:S01]  /*0640*/  FMUL R21, R19, R19 ;  /* 0x0000001313157220 */ /* 0x000fe20000400000 */
[----:B------:R-:W-:Y:S01]  /*0650*/  FMUL R18, R14, R14 ;  /* 0x0000000e0e127220 */ /* 0x000fe20000400000 */
[----:B----4-:R-:W-:-:S03]  /*0660*/  FMUL R14, R16, R16 ;  /* 0x00000010100e7220 */ /* 0x010fc60000400000 */
[----:B------:R-:W-:-:S05]  /*0670*/  FADD R19, R21, R18 ;  /* 0x0000001215137221 */ /* 0x000fca0000000000 */
[----:B------:R-:W-:Y:S01]  /*0680*/  FSETP.GEU.AND P1, PT, R19, R14, PT ;  /* 0x0000000e1300720b */ /* 0x000fe20003f2e000 */
[C---:B-----5:R-:W-:Y:S01]  /*0690*/  @P0 FMUL R11, R0.reuse, R3 ;  /* 0x00000003000b0220 */ /* 0x060fe20000400000 */
[C---:B------:R-:W-:Y:S01]  /*06a0*/  @P0 FMUL R10, R0.reuse, R15 ;  /* 0x0000000f000a0220 */ /* 0x040fe20000400000 */
[----:B------:R-:W-:-:S10]  /*06b0*/  @P0 FMUL R8, R0, R17 ;  /* 0x0000001100080220 */ /* 0x000fd40000400000 */
        /* <DEDUP_REMOVED lines=12> */
.L_x_13:
[----:B------:R-:W-:Y:S01]  /*0780*/  FMUL.FTZ R15, R0, R3 ;  /* 0x00000003000f7220 */ /* 0x000fe20000410000 */
[----:B------:R-:W-:-:S03]  /*0790*/  FMUL.FTZ R2, R3, 0.5 ;  /* 0x3f00000003027820 */ /* 0x000fc60000410000 */
[----:B------:R-:W-:-:S04]  /*07a0*/  FFMA R0, -R15, R15, R0 ;  /* 0x0000000f0f007223 */ /* 0x000fc80000000100 */
[----:B------:R-:W-:-:S07]  /*07b0*/  FFMA R15, R0, R2, R15 ;  /* 0x00000002000f7223 */ /* 0x000fce000000000f */
.L_x_14:
[----:B------:R-:W-:Y:S05]  /*07c0*/  BSYNC.RECONVERGENT B1 ;  /* 0x0000000000017941 */ /* 0x000fea0003800200 */
.L_x_12:
[----:B------:R-:W-:Y:S01]  /*07d0*/  IADD3 R0, PT, PT, R14, -0xd000000, RZ ;  /* 0xf30000000e007810 */ /* 0x000fe20007ffe0ff */
[----:B------:R0:W1:Y:S03]  /*07e0*/  MUFU.RSQ R17, R14 ;  /* 0x0000000e00117308 */ /* 0x0000660000001400 */
[----:B------:R-:W-:-:S13]  /*07f0*/  ISETP.GT.U32.AND P0, PT, R0, 0x727fffff, PT ;  /* 0x727fffff0000780c */ /* 0x000fda0003f04070 */
[----:B0-----:R-:W-:Y:S05]  /*0800*/  @!P0 BRA `(.L_x_15) ;  /* 0x00000000001c8947 */ /* 0x001fea0003800000 */
[----:B------:R-:W-:Y:S01]  /*0810*/  BSSY.RECONVERGENT B1, `(.L_x_16) ;  /* 0x0000004000017945 */ /* 0x000fe20003800200 */
[----:B------:R-:W-:Y:S02]  /*0820*/  MOV R0, R14 ;  /* 0x0000000e00007202 */ /* 0x000fe40000000f00 */
[----:B------:R-:W-:-:S07]  /*0830*/  MOV R19, 0x850 ;  /* 0x0000085000137802 */ /* 0x000fce0000000f00 */
[----:B-1----:R-:W-:Y:S05]  /*0840*/  CALL.REL.NOINC `($__internal_0_$__cuda_sm20_sqrt_rn_f32_slowpath) ;  /* 0x0000000800f87944 */ /* 0x002fea0003c00000 */
[----:B------:R-:W-:Y:S05]  /*0850*/  BSYNC.RECONVERGENT B1 ;  /* 0x0000000000017941 */ /* 0x000fea0003800200 */
.L_x_16:
[----:B------:R-:W-:Y:S01]  /*0860*/  IMAD.MOV.U32 R3, RZ, RZ, R0 ;  /* 0x000000ffff037224 */ /* 0x000fe200078e0000 */
[----:B------:R-:W-:Y:S06]  /*0870*/  BRA `(.L_x_17) ;  /* 0x0000000000107947 */ /* 0x000fec0003800000 */
.L_x_15:
[----:B-1----:R-:W-:Y:S01]  /*0880*/  FMUL.FTZ R3, R14, R17 ;  /* 0x000000110e037220 */ /* 0x002fe20000410000 */
[----:B------:R-:W-:-:S03]  /*0890*/  FMUL.FTZ R0, R17, 0.5 ;  /* 0x3f00000011007820 */ /* 0x000fc60000410000 */
[----:B------:R-:W-:-:S04]  /*08a0*/  FFMA R14, -R3, R3, R14 ;  /* 0x00000003030e7223 */ /* 0x000fc8000000010e */
[----:B------:R-:W-:-:S07]  /*08b0*/  FFMA R3, R14, R0, R3 ;  /* 0x000000000e037223 */ /* 0x000fce0000000003 */
.L_x_17:
        /* <DEDUP_REMOVED lines=12> */
.L_x_19:
[----:B------:R-:W-:Y:S05]  /*0980*/  BSYNC.RECONVERGENT B1 ;  /* 0x0000000000017941 */ /* 0x000fea0003800200 */
.L_x_18:
[----:B------:R-:W2:Y:S02]  /*0990*/  LDG.E R2, desc[UR6][R4.64+-0x4] ;  /* 0xfffffc0604027981 */ /* 0x000ea4000c1e1900 */
[----:B--2---:R-:W-:-:S07]  /*09a0*/  FADD R2, R2, R15 ;  /* 0x0000000f02027221 */ /* 0x004fce0000000000 */
.L_x_11:
[----:B------:R-:W-:Y:S05]  /*09b0*/  BSYNC.RECONVERGENT B0 ;  /* 0x0000000000007941 */ /* 0x000fea0003800200 */
.L_x_10:
[----:B------:R-:W2:Y:S04]  /*09c0*/  LDG.E R19, desc[UR6][R4.64+0x10] ;  /* 0x0000100604137981 */ /* 0x000ea8000c1e1900 */
[----:B------:R-:W3:Y:S01]  /*09d0*/  LDG.E R14, desc[UR6][R4.64+0x14] ;  /* 0x00001406040e7981 */ /* 0x000ee2000c1e1900 */
[----:B------:R-:W-:-:S03]  /*09e0*/  FSETP.GT.AND P0, PT, R2, R9, PT ;  /* 0x000000090200720b */ /* 0x000fc60003f04000 */
[----:B------:R-:W4:Y:S10]  /*09f0*/  LDG.E R16, desc[UR6][R4.64+0xc] ;  /* 0x00000c0604107981 */ /* 0x000f34000c1e1900 */
[----:B------:R-:W5:Y:S04]  /*0a00*/  @P0 LDG.E R3, desc[UR6][R4.64+-0x1c] ;  /* 0xffffe40604030981 */ /* 0x000f68000c1e1900 */
[----:B------:R-:W5:Y:S04]  /*0a10*/  @P0 LDG.E R15, desc[UR6][R4.64+-0x14] ;  /* 0xffffec06040f0981 */ /* 0x000f68000c1e1900 */
[----:B------:R-:W5:Y:S01]  /*0a20*/  @P0 LDG.E R17, desc[UR6][R4.64+-0x18] ;  /* 0xffffe80604110981 */ /* 0x000f62000c1e1900 */
[----:B------:R-:W-:Y:S01]  /*0a30*/  @P0 MOV R9, R2 ;  /* 0x0000000200090202 */ /* 0x000fe20000000f00 */
[----:B------:R-:W-:Y:S01]  /*0a40*/  BSSY.RECONVERGENT B0, `(.L_x_20) ;  /* 0x000003b000007945 */ /* 0x000fe20003800200 */
[----:B------:R-:W-:-:S02]  /*0a50*/  HFMA2 R2, -RZ, RZ, -36.65625, 4.5359134674072265625e-05 ;  /* 0xd09502f9ff027431 */ /* 0x000fc400000001ff */
        /* <DEDUP_REMOVED lines=20> */
[----:B------:R-:W-:Y:S01]  /*0ba0*/  IMAD.MOV.U32 R15, RZ, RZ, R0 ;  /* 0x000000ffff0f7224 */ /* 0x000fe200078e0000 */
[----:B------:R-:W-:Y:S06]  /*0bb0*/  BRA `(.L_x_24) ;  /* 0x0000000000107947 */ /* 0x000fec0003800000 */
.L_x_23:
[----:B------:R-:W-:Y:S01]  /*0bc0*/  FMUL.FTZ R15, R0, R3 ;  /* 0x00000003000f7220 */ /* 0x000fe20000410000 */
[----:B------:R-:W-:-:S03]  /*0bd0*/  FMUL.FTZ R2, R3, 0.5 ;  /* 0x3f00000003027820 */ /* 0x000fc60000410000 */
[----:B------:R-:W-:-:S04]  /*0be0*/  FFMA R0, -R15, R15, R0 ;  /* 0x0000000f0f007223 */ /* 0x000fc80000000100 */
[----:B------:R-:W-:-:S07]  /*0bf0*/  FFMA R15, R0, R2, R15 ;  /* 0x00000002000f7223 */ /* 0x000fce000000000f */
.L_x_24:
[----:B------:R-:W-:Y:S05]  /*0c00*/  BSYNC.RECONVERGENT B1 ;  /* 0x0000000000017941 */ /* 0x000fea0003800200 */
.L_x_22:
        /* <DEDUP_REMOVED lines=9> */
.L_x_26:
[----:B------:R-:W-:Y:S01]  /*0ca0*/  MOV R3, R0 ;  /* 0x0000000000037202 */ /* 0x000fe20000000f00 */
[----:B------:R-:W-:Y:S06]  /*0cb0*/  BRA `(.L_x_27) ;  /* 0x0000000000107947 */ /* 0x000fec0003800000 */
.L_x_25:
[----:B-1----:R-:W-:Y:S01]  /*0cc0*/  FMUL.FTZ R3, R14, R17 ;  /* 0x000000110e037220 */ /* 0x002fe20000410000 */
[----:B------:R-:W-:-:S03]  /*0cd0*/  FMUL.FTZ R0, R17, 0.5 ;  /* 0x3f00000011007820 */ /* 0x000fc60000410000 */
[----:B------:R-:W-:-:S04]  /*0ce0*/  FFMA R14, -R3, R3, R14 ;  /* 0x00000003030e7223 */ /* 0x000fc8000000010e */
[----:B------:R-:W-:-:S07]  /*0cf0*/  FFMA R3, R14, R0, R3 ;  /* 0x000000000e037223 */ /* 0x000fce0000000003 */
.L_x_27:
        /* <DEDUP_REMOVED lines=12> */
.L_x_29:
[----:B------:R-:W-:Y:S05]  /*0dc0*/  BSYNC.RECONVERGENT B1 ;  /* 0x0000000000017941 */ /* 0x000fea0003800200 */
.L_x_28:
[----:B------:R-:W2:Y:S02]  /*0dd0*/  LDG.E R2, desc[UR6][R4.64+0x18] ;  /* 0x0000180604027981 */ /* 0x000ea4000c1e1900 */
[----:B--2---:R-:W-:-:S07]  /*0de0*/  FADD R2, R2, R15 ;  /* 0x0000000f02027221 */ /* 0x004fce0000000000 */
.L_x_21:
[----:B------:R-:W-:Y:S05]  /*0df0*/  BSYNC.RECONVERGENT B0 ;  /* 0x0000000000007941 */ /* 0x000fea0003800200 */
.L_x_20:
[----:B------:R-:W2:Y:S04]  /*0e00*/  LDG.E R19, desc[UR6][R4.64+0x2c] ;  /* 0x00002c0604137981 */ /* 0x000ea8000c1e1900 */
[----:B------:R-:W3:Y:S01]  /*0e10*/  LDG.E R14, desc[UR6][R4.64+0x30] ;  /* 0x00003006040e7981 */ /* 0x000ee2000c1e1900 */
[----:B------:R-:W-:-:S03]  /*0e20*/  FSETP.GT.AND P0, PT, R2, R9, PT ;  /* 0x000000090200720b */ /* 0x000fc60003f04000 */
[----:B------:R-:W4:Y:S10]  /*0e30*/  LDG.E R16, desc[UR6][R4.64+0x28] ;  /* 0x0000280604107981 */ /* 0x000f34000c1e1900 */
[----:B------:R-:W5:Y:S04]  /*0e40*/  @P0 LDG.E R3, desc[UR6][R4.64] ;  /* 0x0000000604030981 */ /* 0x000f68000c1e1900 */
[----:B------:R-:W5:Y:S04]  /*0e50*/  @P0 LDG.E R15, desc[UR6][R4.64+0x8] ;  /* 0x00000806040f0981 */ /* 0x000f68000c1e1900 */
[----:B------:R-:W5:Y:S01]  /*0e60*/  @P0 LDG.E R17, desc[UR6][R4.64+0x4] ;  /* 0x0000040604110981 */ /* 0x000f62000c1e1900 */
[----:B------:R-:W-:Y:S01]  /*0e70*/  @P0 IMAD.MOV.U32 R9, RZ, RZ, R2 ;  /* 0x000000ffff090224 */ /* 0x000fe200078e0002 */
        /* <DEDUP_REMOVED lines=24> */
.L_x_33:
[----:B------:R-:W-:Y:S01]  /*1000*/  FMUL.FTZ R15, R0, R3 ;  /* 0x00000003000f7220 */ /* 0x000fe20000410000 */
[----:B------:R-:W-:-:S03]  /*1010*/  FMUL.FTZ R2, R3, 0.5 ;  /* 0x3f00000003027820 */ /* 0x000fc60000410000 */
[----:B------:R-:W-:-:S04]  /*1020*/  FFMA R0, -R15, R15, R0 ;  /* 0x0000000f0f007223 */ /* 0x000fc80000000100 */
[----:B------:R-:W-:-:S07]  /*1030*/  FFMA R15, R0, R2, R15 ;  /* 0x00000002000f7223 */ /* 0x000fce000000000f */
.L_x_34:
[----:B------:R-:W-:Y:S05]  /*1040*/  BSYNC.RECONVERGENT B1 ;  /* 0x0000000000017941 */ /* 0x000fea0003800200 */
.L_x_32:
[----:B------:R-:W-:Y:S01]  /*1050*/  IADD3 R0, PT, PT, R14, -0xd000000, RZ ;  /* 0xf30000000e007810 */ /* 0x000fe20007ffe0ff */
[----:B------:R0:W1:Y:S03]  /*1060*/  MUFU.RSQ R17, R14 ;  /* 0x0000000e00117308 */ /* 0x0000660000001400 */
[----:B------:R-:W-:-:S13]  /*1070*/  ISETP.GT.U32.AND P0, PT, R0, 0x727fffff, PT ;  /* 0x727fffff0000780c */ /* 0x000fda0003f04070 */
[----:B0-----:R-:W-:Y:S05]  /*1080*/  @!P0 BRA `(.L_x_35) ;  /* 0x00000000001c8947 */ /* 0x001fea0003800000 */
[----:B------:R-:W-:Y:S01]  /*1090*/  BSSY.RECONVERGENT B1, `(.L_x_36) ;  /* 0x0000004000017945 */ /* 0x000fe20003800200 */
[----:B------:R-:W-:Y:S01]  /*10a0*/  IMAD.MOV.U32 R0, RZ, RZ, R14 ;  /* 0x000000ffff007224 */ /* 0x000fe200078e000e */
[----:B------:R-:W-:-:S07]  /*10b0*/  MOV R19, 0x10d0 ;  /* 0x000010d000137802 */ /* 0x000fce0000000f00 */
[----:B-1----:R-:W-:Y:S05]  /*10c0*/  CALL.REL.NOINC `($__internal_0_$__cuda_sm20_sqrt_rn_f32_slowpath) ;  /* 0x0000000000d87944 */ /* 0x002fea0003c00000 */
[----:B------:R-:W-:Y:S05]  /*10d0*/  BSYNC.RECONVERGENT B1 ;  /* 0x0000000000017941 */ /* 0x000fea0003800200 */
.L_x_36:
[----:B------:R-:W-:Y:S01]  /*10e0*/  MOV R3, R0 ;  /* 0x0000000000037202 */ /* 0x000fe20000000f00 */
[----:B------:R-:W-:Y:S06]  /*10f0*/  BRA `(.L_x_37) ;  /* 0x0000000000107947 */ /* 0x000fec0003800000 */
.L_x_35:
[----:B-1----:R-:W-:Y:S01]  /*1100*/  FMUL.FTZ R3, R14, R17 ;  /* 0x000000110e037220 */ /* 0x002fe20000410000 */
[----:B------:R-:W-:-:S03]  /*1110*/  FMUL.FTZ R0, R17, 0.5 ;  /* 0x3f00000011007820 */ /* 0x000fc60000410000 */
[----:B------:R-:W-:-:S04]  /*1120*/  FFMA R14, -R3, R3, R14 ;  /* 0x00000003030e7223 */ /* 0x000fc8000000010e */
[----:B------:R-:W-:-:S07]  /*1130*/  FFMA R3, R14, R0, R3 ;  /* 0x000000000e037223 */ /* 0x000fce0000000003 */
.L_x_37:
        /* <DEDUP_REMOVED lines=12> */
.L_x_39:
[----:B------:R-:W-:Y:S05]  /*1200*/  BSYNC.RECONVERGENT B1 ;  /* 0x0000000000017941 */ /* 0x000fea0003800200 */
.L_x_38:
[----:B------:R-:W2:Y:S02]  /*1210*/  LDG.E R2, desc[UR6][R4.64+0x34] ;  /* 0x0000340604027981 */ /* 0x000ea4000c1e1900 */
[----:B--2---:R-:W-:-:S07]  /*1220*/  FADD R2, R2, R15 ;  /* 0x0000000f02027221 */ /* 0x004fce0000000000 */
.L_x_31:
[----:B------:R-:W-:Y:S05]  /*1230*/  BSYNC.RECONVERGENT B0 ;  /* 0x0000000000007941 */ /* 0x000fea0003800200 */
.L_x_30:
[----:B------:R-:W-:Y:S01]  /*1240*/  FSETP.GT.AND P0, PT, R2, R9, PT ;  /* 0x000000090200720b */ /* 0x000fe20003f04000 */
[----:B------:R-:W-:-:S12]  /*1250*/  BSSY.RECONVERGENT B0, `(.L_x_40) ;  /* 0x0000009000007945 */ /* 0x000fd80003800200 */
[----:B------:R-:W-:Y:S05]  /*1260*/  @!P0 BRA `(.L_x_41) ;  /* 0x00000000001c8947 */ /* 0x000fea0003800000 */
[----:B------:R-:W2:Y:S04]  /*1270*/  LDG.E R11, desc[UR6][R4.64+0x1c] ;  /* 0x00001c06040b7981 */ /* 0x000ea8000c1e1900 */
[----:B------:R-:W3:Y:S04]  /*1280*/  LDG.E R3, desc[UR6][R4.64+0x24] ;  /* 0x0000240604037981 */ /* 0x000ee8000c1e1900 */
[----:B------:R-:W4:Y:S01]  /*1290*/  LDG.E R15, desc[UR6][R4.64+0x20] ;  /* 0x00002006040f7981 */ /* 0x000f22000c1e1900 */
[----:B------:R-:W-:Y:S01]  /*12a0*/  MOV R9, R2 ;  /* 0x0000000200097202 */ /* 0x000fe20000000f00 */
[C---:B--2---:R-:W-:Y:S01]  /*12b0*/  FMUL R11, R0.reuse, R11 ;  /* 0x0000000b000b7220 */ /* 0x044fe20000400000 */
[C---:B---3--:R-:W-:Y:S01]  /*12c0*/  FMUL R10, R0.reuse, R3 ;  /* 0x00000003000a7220 */ /* 0x048fe20000400000 */
[----:B----4-:R-:W-:-:S07]  /*12d0*/  FMUL R8, R0, R15 ;  /* 0x0000000f00087220 */ /* 0x010fce0000400000 */
.L_x_41:
[----:B------:R-:W-:Y:S05]  /*12e0*/  BSYNC.RECONVERGENT B0 ;  /* 0x0000000000007941 */ /* 0x000fea0003800200 */
.L_x_40:
[----:B------:R-:W-:-:S04]  /*12f0*/  IADD3 R4, P0, PT, R4, 0x70, RZ ;  /* 0x0000007004047810 */ /* 0x000fc80007f1e0ff */
[----:B------:R-:W-:Y:S01]  /*1300*/  IADD3.X R5, PT, PT, RZ, R5, RZ, P0, !PT ;  /* 0x00000005ff057210 */ /* 0x000fe200007fe4ff */
[----:B------:R-:W-:Y:S08]  /*1310*/  BRA.U UP0, `(.L_x_42) ;  /* 0xffffffed00a07547 */ /* 0x000ff0000b83ffff */
[----:B------:R-:W0:Y:S01]  /*1320*/  LDCU.64 UR8, c[0x0][0x388] ;  /* 0x00007100ff0877ac */ /* 0x000e220008000a00 */
[----:B------:R-:W-:Y:S01]  /*1330*/  FMUL R11, R11, 255 ;  /* 0x437f00000b0b7820 */ /* 0x000fe20000400000 */
[----:B------:R-:W-:Y:S02]  /*1340*/  IMAD R0, R6, 0x800, R7 ;  /* 0x0000080006007824 */ /* 0x000fe400078e0207 */
[----:B------:R-:W-:Y:S01]  /*1350*/  FMUL R10, R10, 255 ;  /* 0x437f00000a0a7820 */ /* 0x000fe20000400000 */
[----:B------:R-:W-:Y:S02]  /*1360*/  FMUL R8, R8, 255 ;  /* 0x437f000008087820 */ /* 0x000fe40000400000 */
[----:B------:R-:W-:Y:S01]  /*1370*/  SHF.L.U32 R0, R0, 0x2, RZ ;  /* 0x0000000200007819 */ /* 0x000fe200000006ff */
[----:B------:R-:W1:Y:S08]  /*1380*/  F2I.TRUNC.NTZ R11, R11 ;  /* 0x0000000b000b7305 */ /* 0x000e70000020f100 */
[----:B------:R-:W2:Y:S01]  /*1390*/  F2I.TRUNC.NTZ R5, R10 ;  /* 0x0000000a00057305 */ /* 0x000ea2000020f100 */
[----:B0-----:R-:W-:-:S04]  /*13a0*/  IADD3 R2, P0, PT, R0, UR8, RZ ;  /* 0x0000000800027c10 */ /* 0x001fc8000ff1e0ff */
[----:B------:R-:W-:Y:S01]  /*13b0*/  LEA.HI.X.SX32 R3, R0, UR9, 0x1, P0 ;  /* 0x0000000900037c11 */ /* 0x000fe200080f0eff */
[----:B------:R-:W-:Y:S02]  /*13c0*/  HFMA2 R0, -RZ, RZ, 0, 1.5199184417724609375e-05 ;  /* 0x000000ffff007431 */ /* 0x000fe400000001ff */
[----:B------:R-:W0:Y:S02]  /*13d0*/  F2I.TRUNC.NTZ R7, R8 ;  /* 0x0000000800077305 */ /* 0x000e24000020f100 */
[----:B-1----:R-:W-:Y:S04]  /*13e0*/  STG.E.U8 desc[UR6][R2.64], R11 ;  /* 0x0000000b02007986 */ /* 0x002fe8000c101106 */
[----:B--2---:R-:W-:Y:S04]  /*13f0*/  STG.E.U8 desc[UR6][R2.64+0x1], R5 ;  /* 0x0000010502007986 */ /* 0x004fe8000c101106 */
[----:B------:R-:W-:Y:S04]  /*1400*/  STG.E.U8 desc[UR6][R2.64+0x3], R0 ;  /* 0x0000030002007986 */ /* 0x000fe8000c101106 */
[----:B0-----:R-:W-:Y:S01]  /*1410*/  STG.E.U8 desc[UR6][R2.64+0x2], R7 ;  /* 0x0000020702007986 */ /* 0x001fe2000c101106 */
[----:B------:R-:W-:Y:S05]  /*1420*/  EXIT ;  /* 0x000000000000794d */ /* 0x000fea0003800000 */
        .weak           $__internal_0_$__cuda_sm20_sqrt_rn_f32_slowpath
        .type           $__internal_0_$__cuda_sm20_sqrt_rn_f32_slowpath,@function
        .size           $__internal_0_$__cuda_sm20_sqrt_rn_f32_slowpath,($__internal_1_$__cuda_sm3x_div_rn_noftz_f32_slowpath - $__internal_0_$__cuda_sm20_sqrt_rn_f32_slowpath)
$__internal_0_$__cuda_sm20_sqrt_rn_f32_slowpath:
[----:B------:R-:W-:-:S13]  /*1430*/  LOP3.LUT P0, RZ, R0, 0x7fffffff, RZ, 0xc0, !PT ;  /* 0x7fffffff00ff7812 */ /* 0x000fda000780c0ff */
[----:B------:R-:W-:Y:S01]  /*1440*/  @!P0 MOV R2, R0 ;  /* 0x0000000000028202 */ /* 0x000fe20000000f00 */
[----:B------:R-:W-:Y:S06]  /*1450*/  @!P0 BRA `(.L_x_43) ;  /* 0x0000000000408947 */ /* 0x000fec0003800000 */
[----:B------:R-:W-:-:S13]  /*1460*/  FSETP.GEU.FTZ.AND P0, PT, R0, RZ, PT ;  /* 0x000000ff0000720b */ /* 0x000fda0003f1e000 */
[----:B------:R-:W-:Y:S01]  /*1470*/  @!P0 MOV R2, 0x7fffffff ;  /* 0x7fffffff00028802 */ /* 0x000fe20000000f00 */
[----:B------:R-:W-:Y:S06]  /*1480*/  @!P0 BRA `(.L_x_43) ;  /* 0x0000000000348947 */ /* 0x000fec0003800000 */
[----:B------:R-:W-:-:S13]  /*1490*/  FSETP.GTU.FTZ.AND P0, PT, |R0|, +INF , PT ;  /* 0x7f8000000000780b */ /* 0x000fda0003f1c200 */
[----:B------:R-:W-:Y:S01]  /*14a0*/  @P0 FADD.FTZ R2, R0, 1 ;  /* 0x3f80000000020421 */ /* 0x000fe20000010000 */
[----:B------:R-:W-:Y:S06]  /*14b0*/  @P0 BRA `(.L_x_43) ;  /* 0x0000000000280947 */ /* 0x000fec0003800000 */
[----:B------:R-:W-:-:S13]  /*14c0*/  FSETP.NEU.FTZ.AND P0, PT, |R0|, +INF , PT ;  /* 0x7f8000000000780b */ /* 0x000fda0003f1d200 */
[----:B------:R-:W-:-:S04]  /*14d0*/  @P0 FFMA R3, R0, 1.84467440737095516160e+19, RZ ;  /* 0x5f80000000030823 */ /* 0x000fc800000000ff */
[----:B------:R-:W0:Y:S02]  /*14e0*/  @P0 MUFU.RSQ R2, R3 ;  /* 0x0000000300020308 */ /* 0x000e240000001400 */
[----:B0-----:R-:W-:Y:S01]  /*14f0*/  @P0 FMUL.FTZ R16, R3, R2 ;  /* 0x0000000203100220 */ /* 0x001fe20000410000 */
[----:B------:R-:W-:Y:S01]  /*1500*/  @P0 FMUL.FTZ R18, R2, 0.5 ;  /* 0x3f00000002120820 */ /* 0x000fe20000410000 */
[----:B------:R-:W-:Y:S02]  /*1510*/  @!P0 IMAD.MOV.U32 R2, RZ, RZ, R0 ;  /* 0x000000ffff028224 */ /* 0x000fe400078e0000 */
[----:B------:R-:W-:-:S04]  /*1520*/  @P0 FADD.FTZ R17, -R16, -RZ ;  /* 0x800000ff10110221 */ /* 0x000fc80000010100 */
[----:B------:R-:W-:-:S04]  /*1530*/  @P0 FFMA R17, R16, R17, R3 ;  /* 0x0000001110110223 */ /* 0x000fc80000000003 */
[----:B------:R-:W-:-:S04]  /*1540*/  @P0 FFMA R17, R17, R18, R16 ;  /* 0x0000001211110223 */ /* 0x000fc80000000010 */
[----:B------:R-:W-:-:S07]  /*1550*/  @P0 FMUL.FTZ R2, R17, 2.3283064365386962891e-10 ;  /* 0x2f80000011020820 */ /* 0x000fce0000410000 */
.L_x_43:
[----:B------:R-:W-:Y:S01]  /*1560*/  HFMA2 R3, -RZ, RZ, 0, 0 ;  /* 0x00000000ff037431 */ /* 0x000fe200000001ff */
[----:B------:R-:W-:Y:S02]  /*1570*/  MOV R0, R2 ;  /* 0x0000000200007202 */ /* 0x000fe40000000f00 */
[----:B------:R-:W-:-:S04]  /*1580*/  MOV R2, R19 ;  /* 0x0000001300027202 */ /* 0x000fc80000000f00 */
[----:B------:R-:W-:Y:S05]  /*1590*/  RET.REL.NODEC R2 `(_Z6kernelPK6SpherePh) ;  /* 0xffffffe802987950 */ /* 0x000fea0003c3ffff */
        .weak           $__internal_1_$__cuda_sm3x_div_rn_noftz_f32_slowpath
        .type           $__internal_1_$__cuda_sm3x_div_rn_noftz_f32_slowpath,@function
        .size           $__internal_1_$__cuda_sm3x_div_rn_noftz_f32_slowpath,(.L_x_57 - $__internal_1_$__cuda_sm3x_div_rn_noftz_f32_slowpath)
$__internal_1_$__cuda_sm3x_div_rn_noftz_f32_slowpath:
[----:B------:R-:W-:Y:S01]  /*15a0*/  SHF.R.U32.HI R14, RZ, 0x17, R3 ;  /* 0x00000017ff0e7819 */ /* 0x000fe20000011603 */
[----:B------:R-:W-:Y:S01]  /*15b0*/  BSSY.RECONVERGENT B2, `(.L_x_44) ;  /* 0x0000062000027945 */ /* 0x000fe20003800200 */
[----:B------:R-:W-:Y:S02]  /*15c0*/  SHF.R.U32.HI R16, RZ, 0x17, R0 ;  /* 0x00000017ff107819 */ /* 0x000fe40000011600 */
[----:B------:R-:W-:Y:S02]  /*15d0*/  LOP3.LUT R14, R14, 0xff, RZ, 0xc0, !PT ;  /* 0x000000ff0e0e7812 */ /* 0x000fe400078ec0ff */
[----:B------:R-:W-:Y:S02]  /*15e0*/  LOP3.LUT R19, R16, 0xff, RZ, 0xc0, !PT ;  /* 0x000000ff10137812 */ /* 0x000fe400078ec0ff */
[----:B------:R-:W-:-:S03]  /*15f0*/  IADD3 R18, PT, PT, R14, -0x1, RZ ;  /* 0xffffffff0e127810 */ /* 0x000fc60007ffe0ff */
[----:B------:R-:W-:Y:S01]  /*1600*/  VIADD R17, R19, 0xffffffff ;  /* 0xffffffff13117836 */ /* 0x000fe20000000000 */
[----:B------:R-:W-:-:S04]  /*1610*/  ISETP.GT.U32.AND P0, PT, R18, 0xfd, PT ;  /* 0x000000fd1200780c */ /* 0x000fc80003f04070 */
[----:B------:R-:W-:-:S13]  /*1620*/  ISETP.GT.U32.OR P0, PT, R17, 0xfd, P0 ;  /* 0x000000fd1100780c */ /* 0x000fda0000704470 */
[----:B------:R-:W-:Y:S01]  /*1630*/  @!P0 MOV R16, RZ ;  /* 0x000000ff00108202 */ /* 0x000fe20000000f00 */
[----:B------:R-:W-:Y:S06]  /*1640*/  @!P0 BRA `(.L_x_45) ;  /* 0x00000000005c8947 */ /* 0x000fec0003800000 */
[----:B------:R-:W-:Y:S02]  /*1650*/  FSETP.GTU.FTZ.AND P0, PT, |R0|, +INF , PT ;  /* 0x7f8000000000780b */ /* 0x000fe40003f1c200 */
[----:B------:R-:W-:-:S04]  /*1660*/  FSETP.GTU.FTZ.AND P1, PT, |R3|, +INF , PT ;  /* 0x7f8000000300780b */ /* 0x000fc80003f3c200 */
[----:B------:R-:W-:-:S13]  /*1670*/  PLOP3.LUT P0, PT, P0, P1, PT, 0xf8, 0x8f ;  /* 0x00000000008f781c */ /* 0x000fda0000703f70 */
[----:B------:R-:W-:Y:S05]  /*1680*/  @P0 BRA `(.L_x_46) ;  /* 0x00000004004c0947 */ /* 0x000fea0003800000 */
[----:B------:R-:W-:-:S13]  /*1690*/  LOP3.LUT P0, RZ, R3, 0x7fffffff, R0, 0xc8, !PT ;  /* 0x7fffffff03ff7812 */ /* 0x000fda000780c800 */
[----:B------:R-:W-:Y:S05]  /*16a0*/  @!P0 BRA `(.L_x_47) ;  /* 0x00000004003c8947 */ /* 0x000fea0003800000 */
[C---:B------:R-:W-:Y:S02]  /*16b0*/  FSETP.NEU.FTZ.AND P2, PT, |R0|.reuse, +INF , PT ;  /* 0x7f8000000000780b */ /* 0x040fe40003f5d200 */
[----:B------:R-:W-:Y:S02]  /*16c0*/  FSETP.NEU.FTZ.AND P1, PT, |R3|, +INF , PT ;  /* 0x7f8000000300780b */ /* 0x000fe40003f3d200 */
[----:B------:R-:W-:-:S11]  /*16d0*/  FSETP.NEU.FTZ.AND P0, PT, |R0|, +INF , PT ;  /* 0x7f8000000000780b */ /* 0x000fd60003f1d200 */
[----:B------:R-:W-:Y:S05]  /*16e0*/  @!P1 BRA !P2, `(.L_x_47) ;  /* 0x00000004002c9947 */ /* 0x000fea0005000000 */
[----:B------:R-:W-:-:S04]  /*16f0*/  LOP3.LUT P2, RZ, R0, 0x7fffffff, RZ, 0xc0, !PT ;  /* 0x7fffffff00ff7812 */ /* 0x000fc8000784c0ff */
[----:B------:R-:W-:-:S13]  /*1700*/  PLOP3.LUT P1, PT, P1, P2, PT, 0x2f, 0xf2 ;  /* 0x0000000000f2781c */ /* 0x000fda0000f24577 */
[----:B------:R-:W-:Y:S05]  /*1710*/  @P1 BRA `(.L_x_48) ;  /* 0x0000000400181947 */ /* 0x000fea0003800000 */
[----:B------:R-:W-:-:S04]  /*1720*/  LOP3.LUT P1, RZ, R3, 0x7fffffff, RZ, 0xc0, !PT ;  /* 0x7fffffff03ff7812 */ /* 0x000fc8000782c0ff */
[----:B------:R-:W-:-:S13]  /*1730*/  PLOP3.LUT P0, PT, P0, P1, PT, 0x2f, 0xf2 ;  /* 0x0000000000f2781c */ /* 0x000fda0000702577 */
[----:B------:R-:W-:Y:S05]  /*1740*/  @P0 BRA `(.L_x_49) ;  /* 0x0000000400000947 */ /* 0x000fea0003800000 */
[----:B------:R-:W-:Y:S02]  /*1750*/  ISETP.GE.AND P0, PT, R17, RZ, PT ;  /* 0x000000ff1100720c */ /* 0x000fe40003f06270 */
[----:B------:R-:W-:-:S11]  /*1760*/  ISETP.GE.AND P1, PT, R18, RZ, PT ;  /* 0x000000ff1200720c */ /* 0x000fd60003f26270 */
[----:B------:R-:W-:Y:S01]  /*1770*/  @P0 MOV R16, RZ ;  /* 0x000000ff00100202 */ /* 0x000fe20000000f00 */
[----:B------:R-:W-:Y:S01]  /*1780*/  @!P0 FFMA R0, R0, 1.84467440737095516160e+19, RZ ;  /* 0x5f80000000008823 */ /* 0x000fe200000000ff */
[----:B------:R-:W-:Y:S01]  /*1790*/  @!P0 MOV R16, 0xffffffc0 ;  /* 0xffffffc000108802 */ /* 0x000fe20000000f00 */
[----:B------:R-:W-:-:S03]  /*17a0*/  @!P1 FFMA R3, R3, 1.84467440737095516160e+19, RZ ;  /* 0x5f80000003039823 */ /* 0x000fc600000000ff */
[----:B------:R-:W-:-:S07]  /*17b0*/  @!P1 IADD3 R16, PT, PT, R16, 0x40, RZ ;  /* 0x0000004010109810 */ /* 0x000fce0007ffe0ff */
.L_x_45:
[----:B------:R-:W-:Y:S01]  /*17c0*/  LEA R18, R14, 0xc0800000, 0x17 ;  /* 0xc08000000e127811 */ /* 0x000fe200078eb8ff */
[----:B------:R-:W-:Y:S01]  /*17d0*/  BSSY.RECONVERGENT B3, `(.L_x_50) ;  /* 0x0000036000037945 */ /* 0x000fe20003800200 */
[----:B------:R-:W-:-:S03]  /*17e0*/  IADD3 R19, PT, PT, R19, -0x7f, RZ ;  /* 0xffffff8113137810 */ /* 0x000fc60007ffe0ff */
[----:B------:R-:W-:Y:S02]  /*17f0*/  IMAD.IADD R20, R3, 0x1, -R18 ;  /* 0x0000000103147824 */ /* 0x000fe400078e0a12 */
[C---:B------:R-:W-:Y:S01]  /*1800*/  IMAD R0, R19.reuse, -0x800000, R0 ;  /* 0xff80000013007824 */ /* 0x040fe200078e0200 */
[----:B------:R-:W-:Y:S01]  /*1810*/  IADD3 R19, PT, PT, R19, 0x7f, -R14 ;  /* 0x0000007f13137810 */ /* 0x000fe20007ffe80e */
[----:B------:R-:W0:Y:S01]  /*1820*/  MUFU.RCP R3, R20 ;  /* 0x0000001400037308 */ /* 0x000e220000001000 */
[----:B------:R-:W-:Y:S02]  /*1830*/  FADD.FTZ R17, -R20, -RZ ;  /* 0x800000ff14117221 */ /* 0x000fe40000010100 */
[----:B------:R-:W-:Y:S02]  /*1840*/  IADD3 R19, PT, PT, R19, R16, RZ ;  /* 0x0000001013137210 */ /* 0x000fe40007ffe0ff */
[----:B0-----:R-:W-:-:S04]  /*1850*/  FFMA R18, R3, R17, 1 ;  /* 0x3f80000003127423 */ /* 0x001fc80000000011 */
[----:B------:R-:W-:-:S04]  /*1860*/  FFMA R3, R3, R18, R3 ;  /* 0x0000001203037223 */ /* 0x000fc80000000003 */
[----:B------:R-:W-:-:S04]  /*1870*/  FFMA R18, R0, R3, RZ ;  /* 0x0000000300127223 */ /* 0x000fc800000000ff */
[----:B------:R-:W-:-:S04]  /*1880*/  FFMA R21, R17, R18, R0 ;  /* 0x0000001211157223 */ /* 0x000fc80000000000 */
[----:B------:R-:W-:-:S04]  /*1890*/  FFMA R18, R3, R21, R18 ;  /* 0x0000001503127223 */ /* 0x000fc80000000012 */
[----:B------:R-:W-:-:S04]  /*18a0*/  FFMA R17, R17, R18, R0 ;  /* 0x0000001211117223 */ /* 0x000fc80000000000 */
[----:B------:R-:W-:-:S05]  /*18b0*/  FFMA R0, R3, R17, R18 ;  /* 0x0000001103007223 */ /* 0x000fca0000000012 */
[----:B------:R-:W-:-:S04]  /*18c0*/  SHF.R.U32.HI R14, RZ, 0x17, R0 ;  /* 0x00000017ff0e7819 */ /* 0x000fc80000011600 */
[----:B------:R-:W-:-:S04]  /*18d0*/  LOP3.LUT R14, R14, 0xff, RZ, 0xc0, !PT ;  /* 0x000000ff0e0e7812 */ /* 0x000fc800078ec0ff */
[----:B------:R-:W-:-:S04]  /*18e0*/  IADD3 R20, PT, PT, R14, R19, RZ ;  /* 0x000000130e147210 */ /* 0x000fc80007ffe0ff */
[----:B------:R-:W-:-:S04]  /*18f0*/  IADD3 R14, PT, PT, R20, -0x1, RZ ;  /* 0xffffffff140e7810 */ /* 0x000fc80007ffe0ff */
[----:B------:R-:W-:-:S13]  /*1900*/  ISETP.GE.U32.AND P0, PT, R14, 0xfe, PT ;  /* 0x000000fe0e00780c */ /* 0x000fda0003f06070 */
[----:B------:R-:W-:Y:S05]  /*1910*/  @!P0 BRA `(.L_x_51) ;  /* 0x0000000000808947 */ /* 0x000fea0003800000 */
[----:B------:R-:W-:-:S13]  /*1920*/  ISETP.GT.AND P0, PT, R20, 0xfe, PT ;  /* 0x000000fe1400780c */ /* 0x000fda0003f04270 */
[----:B------:R-:W-:Y:S05]  /*1930*/  @P0 BRA `(.L_x_52) ;  /* 0x00000000006c0947 */ /* 0x000fea0003800000 */
[----:B------:R-:W-:-:S13]  /*1940*/  ISETP.GE.AND P0, PT, R20, 0x1, PT ;  /* 0x000000011400780c */ /* 0x000fda0003f06270 */
[----:B------:R-:W-:Y:S05]  /*1950*/  @P0 BRA `(.L_x_53) ;  /* 0x0000000000740947 */ /* 0x000fea0003800000 */
[----:B------:R-:W-:Y:S02]  /*1960*/  ISETP.GE.AND P0, PT, R20, -0x18, PT ;  /* 0xffffffe81400780c */ /* 0x000fe40003f06270 */
[----:B------:R-:W-:-:S11]  /*1970*/  LOP3.LUT R0, R0, 0x80000000, RZ, 0xc0, !PT ;  /* 0x8000000000007812 */ /* 0x000fd600078ec0ff */
[----:B------:R-:W-:Y:S05]  /*1980*/  @!P0 BRA `(.L_x_53) ;  /* 0x0000000000688947 */ /* 0x000fea0003800000 */
[CCC-:B------:R-:W-:Y:S01]  /*1990*/  FFMA.RZ R14, R3.reuse, R17.reuse, R18.reuse ;  /* 0x00000011030e7223 */ /* 0x1c0fe2000000c012 */
[C---:B------:R-:W-:Y:S02]  /*19a0*/  ISETP.NE.AND P2, PT, R20.reuse, RZ, PT ;  /* 0x000000ff1400720c */ /* 0x040fe40003f45270 */
[----:B------:R-:W-:Y:S02]  /*19b0*/  ISETP.NE.AND P1, PT, R20, RZ, PT ;  /* 0x000000ff1400720c */ /* 0x000fe40003f25270 */
[----:B------:R-:W-:Y:S01]  /*19c0*/  LOP3.LUT R16, R14, 0x7fffff, RZ, 0xc0, !PT ;  /* 0x007fffff0e107812 */ /* 0x000fe200078ec0ff */
[CCC-:B------:R-:W-:Y:S01]  /*19d0*/  FFMA.RP R14, R3.reuse, R17.reuse, R18.reuse ;  /* 0x00000011030e7223 */ /* 0x1c0fe20000008012 */
[----:B------:R-:W-:Y:S01]  /*19e0*/  FFMA.RM R3, R3, R17, R18 ;  /* 0x0000001103037223 */ /* 0x000fe20000004012 */
[----:B------:R-:W-:Y:S01]  /*19f0*/  VIADD R17, R20, 0x20 ;  /* 0x0000002014117836 */ /* 0x000fe20000000000 */
[----:B------:R-:W-:Y:S02]  /*1a00*/  LOP3.LUT R16, R16, 0x800000, RZ, 0xfc, !PT ;  /* 0x0080000010107812 */ /* 0x000fe400078efcff */
[----:B------:R-:W-:-:S02]  /*1a10*/  IADD3 R18, PT, PT, -R20, RZ, RZ ;  /* 0x000000ff14127210 */ /* 0x000fc40007ffe1ff */
[----:B------:R-:W-:Y:S02]  /*1a20*/  SHF.L.U32 R17, R16, R17, RZ ;  /* 0x0000001110117219 */ /* 0x000fe400000006ff */
[----:B------:R-:W-:Y:S02]  /*1a30*/  FSETP.NEU.FTZ.AND P0, PT, R14, R3, PT ;  /* 0x000000030e00720b */ /* 0x000fe40003f1d000 */
[----:B------:R-:W-:Y:S02]  /*1a40*/  SEL R3, R18, RZ, P2 ;  /* 0x000000ff12037207 */ /* 0x000fe40001000000 */
[----:B------:R-:W-:Y:S02]  /*1a50*/  ISETP.NE.AND P1, PT, R17, RZ, P1 ;  /* 0x000000ff1100720c */ /* 0x000fe40000f25270 */
[----:B------:R-:W-:Y:S02]  /*1a60*/  SHF.R.U32.HI R3, RZ, R3, R16 ;  /* 0x00000003ff037219 */ /* 0x000fe40000011610 */
[----:B------:R-:W-:-:S02]  /*1a70*/  PLOP3.LUT P0, PT, P0, P1, PT, 0xf8, 0x8f ;  /* 0x00000000008f781c */ /* 0x000fc40000703f70 */
[----:B------:R-:W-:Y:S02]  /*1a80*/  SHF.R.U32.HI R17, RZ, 0x1, R3 ;  /* 0x00000001ff117819 */ /* 0x000fe40000011603 */
[----:B------:R-:W-:-:S04]  /*1a90*/  SEL R14, RZ, 0x1, !P0 ;  /* 0x00000001ff0e7807 */ /* 0x000fc80004000000 */
[----:B------:R-:W-:-:S04]  /*1aa0*/  LOP3.LUT R14, R14, 0x1, R17, 0xf8, !PT ;  /* 0x000000010e0e7812 */ /* 0x000fc800078ef811 */
[----:B------:R-:W-:-:S04]  /*1ab0*/  LOP3.LUT R14, R14, R3, RZ, 0xc0, !PT ;  /* 0x000000030e0e7212 */ /* 0x000fc800078ec0ff */
[----:B------:R-:W-:-:S04]  /*1ac0*/  IADD3 R17, PT, PT, R17, R14, RZ ;  /* 0x0000000e11117210 */ /* 0x000fc80007ffe0ff */
[----:B------:R-:W-:Y:S01]  /*1ad0*/  LOP3.LUT R0, R17, R0, RZ, 0xfc, !PT ;  /* 0x0000000011007212 */ /* 0x000fe200078efcff */
[----:B------:R-:W-:Y:S06]  /*1ae0*/  BRA `(.L_x_53) ;  /* 0x0000000000107947 */ /* 0x000fec0003800000 */
.L_x_52:
[----:B------:R-:W-:-:S04]  /*1af0*/  LOP3.LUT R0, R0, 0x80000000, RZ, 0xc0, !PT ;  /* 0x8000000000007812 */ /* 0x000fc800078ec0ff */
[----:B------:R-:W-:Y:S01]  /*1b00*/  LOP3.LUT R0, R0, 0x7f800000, RZ, 0xfc, !PT ;  /* 0x7f80000000007812 */ /* 0x000fe200078efcff */
[----:B------:R-:W-:Y:S06]  /*1b10*/  BRA `(.L_x_53) ;  /* 0x0000000000047947 */ /* 0x000fec0003800000 */
.L_x_51:
[----:B------:R-:W-:-:S07]  /*1b20*/  LEA R0, R19, R0, 0x17 ;  /* 0x0000000013007211 */ /* 0x000fce00078eb8ff */
.L_x_53:
[----:B------:R-:W-:Y:S05]  /*1b30*/  BSYNC.RECONVERGENT B3 ;  /* 0x0000000000037941 */ /* 0x000fea0003800200 */
.L_x_50:
[----:B------:R-:W-:Y:S05]  /*1b40*/  BRA `(.L_x_54) ;  /* 0x0000000000207947 */ /* 0x000fea0003800000 */
.L_x_49:
[----:B------:R-:W-:-:S04]  /*1b50*/  LOP3.LUT R0, R3, 0x80000000, R0, 0x48, !PT ;  /* 0x8000000003007812 */ /* 0x000fc800078e4800 */
[----:B------:R-:W-:Y:S01]  /*1b60*/  LOP3.LUT R0, R0, 0x7f800000, RZ, 0xfc, !PT ;  /* 0x7f80000000007812 */ /* 0x000fe200078efcff */
[----:B------:R-:W-:Y:S06]  /*1b70*/  BRA `(.L_x_54) ;  /* 0x0000000000147947 */ /* 0x000fec0003800000 */
.L_x_48:
[----:B------:R-:W-:Y:S01]  /*1b80*/  LOP3.LUT R0, R3, 0x80000000, R0, 0x48, !PT ;  /* 0x8000000003007812 */ /* 0x000fe200078e4800 */
[----:B------:R-:W-:Y:S06]  /*1b90*/  BRA `(.L_x_54) ;  /* 0x00000000000c7947 */ /* 0x000fec0003800000 */
.L_x_47:
[----:B------:R-:W0:Y:S01]  /*1ba0*/  MUFU.RSQ R0, -QNAN ;  /* 0xffc0000000007908 */ /* 0x000e220000001400 */
[----:B------:R-:W-:Y:S05]  /*1bb0*/  BRA `(.L_x_54) ;  /* 0x0000000000047947 */ /* 0x000fea0003800000 */
.L_x_46:
[----:B------:R-:W-:-:S07]  /*1bc0*/  FADD.FTZ R0, R0, R3 ;  /* 0x0000000300007221 */ /* 0x000fce0000010000 */
.L_x_54:
[----:B------:R-:W-:Y:S05]  /*1bd0*/  BSYNC.RECONVERGENT B2 ;  /* 0x0000000000027941 */ /* 0x000fea0003800200 */
.L_x_44:
[----:B------:R-:W-:-:S04]  /*1be0*/  HFMA2 R3, -RZ, RZ, 0, 0 ;  /* 0x00000000ff037431 */ /* 0x000fc800000001ff */
[----:B0-----:R-:W-:Y:S05]  /*1bf0*/  RET.REL.NODEC R2 `(_Z6kernelPK6SpherePh) ;  /* 0xffffffe402007950 */ /* 0x001fea0003c3ffff */
.L_x_55:
[----:B------:R-:W-:-:S00]  /*1c00*/  BRA `(.L_x_55) ;  /* 0xfffffffc00fc7947 */ /* 0x000fc0000383ffff */
[----:B------:R-:W-:-:S00]  /*1c10*/  NOP ;  /* 0x0000000000007918 */ /* 0x000fc00000000000 */
        /* <DEDUP_REMOVED lines=14> */
.L_x_57:


//--------------------- .nv.shared.reserved.0     --------------------------
	.section	.nv.shared.reserved.0,"aw",@nobits
	.weak		__nv_reservedSMEM_offset_0_alias
	.size		__nv_reservedSMEM_offset_0_alias, 0, 64
	.other		__nv_reservedSMEM_offset_0_alias,@"STO_CUDA_RESERVED_SHARED STV_DEFAULT"
__nv_reservedSMEM_offset_0_alias:
	.zero		0
	.zero		64


//--------------------- .nv.constant0._Z6kernelPK6SpherePh --------------------------
	.section	.nv.constant0._Z6kernelPK6SpherePh,"a",@progbits
	.sectionflags	@""
	.align	4
.nv.constant0._Z6kernelPK6SpherePh:
	.zero		912


//--------------------- SYMBOLS --------------------------

	.type		.nv.reservedSmem.offset0,@object
	.size		.nv.reservedSmem.offset0,0x4
